//
// Generated by NVIDIA NVVM Compiler
//
// Compiler Build ID: CL-36424714
// Cuda compilation tools, release 13.0, V13.0.88
// Based on NVVM 20.0.0
//

.version 9.0
.target sm_100
.address_size 64

	// .globl	_Z20vectorSumWithinBlockPiiS_
.extern .shared .align 16 .b8 SA[];

.visible .entry _Z20vectorSumWithinBlockPiiS_(
	.param .u64 .ptr .align 1 _Z20vectorSumWithinBlockPiiS__param_0,
	.param .u32 _Z20vectorSumWithinBlockPiiS__param_1,
	.param .u64 .ptr .align 1 _Z20vectorSumWithinBlockPiiS__param_2
)
{
	.reg .pred 	%p<5>;
	.reg .b32 	%r<20>;
	.reg .b64 	%rd<7>;

	ld.param.u64 	%rd1, [_Z20vectorSumWithinBlockPiiS__param_0];
	ld.param.u32 	%r5, [_Z20vectorSumWithinBlockPiiS__param_1];
	ld.param.u64 	%rd2, [_Z20vectorSumWithinBlockPiiS__param_2];
	mov.u32 	%r1, %tid.x;
	setp.ge.s32 	%p1, %r1, %r5;
	shl.b32 	%r6, %r1, 2;
	mov.u32 	%r7, SA;
	add.s32 	%r2, %r7, %r6;
	@%p1 bra 	$L__BB0_2;
	cvta.to.global.u64 	%rd3, %rd1;
	mul.wide.u32 	%rd4, %r1, 4;
	add.s64 	%rd5, %rd3, %rd4;
	ld.global.u32 	%r8, [%rd5];
	st.shared.u32 	[%r2], %r8;
$L__BB0_2:
	bar.sync 	0;
	setp.lt.s32 	%p2, %r5, 2;
	@%p2 bra 	$L__BB0_7;
	mov.b32 	%r19, 1;
$L__BB0_4:
	add.s32 	%r11, %r19, %r1;
	max.s32 	%r12, %r1, %r11;
	setp.ge.s32 	%p3, %r12, %r5;
	@%p3 bra 	$L__BB0_6;
	shl.b32 	%r13, %r19, 2;
	add.s32 	%r14, %r2, %r13;
	ld.shared.u32 	%r15, [%r14];
	ld.shared.u32 	%r16, [%r2];
	add.s32 	%r17, %r16, %r15;
	st.shared.u32 	[%r2], %r17;
$L__BB0_6:
	bar.sync 	0;
	shl.b32 	%r19, %r19, 1;
	setp.lt.s32 	%p4, %r19, %r5;
	@%p4 bra 	$L__BB0_4;
$L__BB0_7:
	cvta.to.global.u64 	%rd6, %rd2;
	ld.shared.u32 	%r18, [SA];
	st.global.u32 	[%rd6], %r18;
	ret;

}
	// .globl	_Z21vectorSumWithinBlock2PiiS_
.visible .entry _Z21vectorSumWithinBlock2PiiS_(
	.param .u64 .ptr .align 1 _Z21vectorSumWithinBlock2PiiS__param_0,
	.param .u32 _Z21vectorSumWithinBlock2PiiS__param_1,
	.param .u64 .ptr .align 1 _Z21vectorSumWithinBlock2PiiS__param_2
)
{
	.reg .pred 	%p<26>;
	.reg .b32 	%r<46>;
	.reg .b64 	%rd<7>;

	ld.param.u64 	%rd1, [_Z21vectorSumWithinBlock2PiiS__param_0];
	ld.param.u32 	%r3, [_Z21vectorSumWithinBlock2PiiS__param_1];
	ld.param.u64 	%rd2, [_Z21vectorSumWithinBlock2PiiS__param_2];
	mov.u32 	%r1, %tid.x;
	setp.ge.s32 	%p1, %r1, %r3;
	shl.b32 	%r4, %r1, 2;
	mov.u32 	%r5, SA;
	add.s32 	%r2, %r5, %r4;
	@%p1 bra 	$L__BB1_2;
	cvta.to.global.u64 	%rd3, %rd1;
	mul.wide.u32 	%rd4, %r1, 4;
	add.s64 	%rd5, %rd3, %rd4;
	ld.global.u32 	%r6, [%rd5];
	st.shared.u32 	[%r2], %r6;
$L__BB1_2:
	bar.sync 	0;
	setp.gt.u32 	%p2, %r1, 127;
	add.s32 	%r8, %r1, 128;
	setp.ge.s32 	%p3, %r8, %r3;
	or.pred  	%p4, %p2, %p3;
	@%p4 bra 	$L__BB1_4;
	ld.shared.u32 	%r9, [%r2+512];
	ld.shared.u32 	%r10, [%r2];
	add.s32 	%r11, %r10, %r9;
	st.shared.u32 	[%r2], %r11;
$L__BB1_4:
	bar.sync 	0;
	setp.gt.u32 	%p5, %r1, 63;
	add.s32 	%r13, %r1, 64;
	setp.ge.s32 	%p6, %r13, %r3;
	or.pred  	%p7, %p5, %p6;
	@%p7 bra 	$L__BB1_6;
	ld.shared.u32 	%r14, [%r2+256];
	ld.shared.u32 	%r15, [%r2];
	add.s32 	%r16, %r15, %r14;
	st.shared.u32 	[%r2], %r16;
$L__BB1_6:
	bar.sync 	0;
	setp.gt.u32 	%p8, %r1, 31;
	add.s32 	%r18, %r1, 32;
	setp.ge.s32 	%p9, %r18, %r3;
	or.pred  	%p10, %p8, %p9;
	@%p10 bra 	$L__BB1_8;
	ld.shared.u32 	%r19, [%r2+128];
	ld.shared.u32 	%r20, [%r2];
	add.s32 	%r21, %r20, %r19;
	st.shared.u32 	[%r2], %r21;
$L__BB1_8:
	bar.sync 	0;
	setp.gt.u32 	%p11, %r1, 15;
	add.s32 	%r23, %r1, 16;
	setp.ge.s32 	%p12, %r23, %r3;
	or.pred  	%p13, %p11, %p12;
	@%p13 bra 	$L__BB1_10;
	ld.shared.u32 	%r24, [%r2+64];
	ld.shared.u32 	%r25, [%r2];
	add.s32 	%r26, %r25, %r24;
	st.shared.u32 	[%r2], %r26;
$L__BB1_10:
	bar.sync 	0;
	setp.gt.u32 	%p14, %r1, 7;
	add.s32 	%r28, %r1, 8;
	setp.ge.s32 	%p15, %r28, %r3;
	or.pred  	%p16, %p14, %p15;
	@%p16 bra 	$L__BB1_12;
	ld.shared.u32 	%r29, [%r2+32];
	ld.shared.u32 	%r30, [%r2];
	add.s32 	%r31, %r30, %r29;
	st.shared.u32 	[%r2], %r31;
$L__BB1_12:
	bar.sync 	0;
	setp.gt.u32 	%p17, %r1, 3;
	add.s32 	%r33, %r1, 4;
	setp.ge.s32 	%p18, %r33, %r3;
	or.pred  	%p19, %p17, %p18;
	@%p19 bra 	$L__BB1_14;
	ld.shared.u32 	%r34, [%r2+16];
	ld.shared.u32 	%r35, [%r2];
	add.s32 	%r36, %r35, %r34;
	st.shared.u32 	[%r2], %r36;
$L__BB1_14:
	bar.sync 	0;
	setp.gt.u32 	%p20, %r1, 1;
	add.s32 	%r38, %r1, 2;
	setp.ge.s32 	%p21, %r38, %r3;
	or.pred  	%p22, %p20, %p21;
	@%p22 bra 	$L__BB1_16;
	ld.shared.u32 	%r39, [%r2+8];
	ld.shared.u32 	%r40, [%r2];
	add.s32 	%r41, %r40, %r39;
	st.shared.u32 	[%r2], %r41;
$L__BB1_16:
	bar.sync 	0;
	setp.ne.s32 	%p23, %r1, 0;
	setp.lt.s32 	%p24, %r3, 2;
	or.pred  	%p25, %p23, %p24;
	@%p25 bra 	$L__BB1_18;
	ld.shared.v2.u32 	{%r42, %r43}, [SA];
	add.s32 	%r44, %r42, %r43;
	st.shared.u32 	[SA], %r44;
$L__BB1_18:
	cvta.to.global.u64 	%rd6, %rd2;
	bar.sync 	0;
	ld.shared.u32 	%r45, [SA];
	st.global.u32 	[%rd6], %r45;
	ret;

}
	// .globl	_Z21vectorSumWithinBlock3PiiS_
.visible .entry _Z21vectorSumWithinBlock3PiiS_(
	.param .u64 .ptr .align 1 _Z21vectorSumWithinBlock3PiiS__param_0,
	.param .u32 _Z21vectorSumWithinBlock3PiiS__param_1,
	.param .u64 .ptr .align 1 _Z21vectorSumWithinBlock3PiiS__param_2
)
{
	.reg .pred 	%p<11>;
	.reg .b32 	%r<33>;
	.reg .b64 	%rd<7>;

	ld.param.u64 	%rd1, [_Z21vectorSumWithinBlock3PiiS__param_0];
	ld.param.u32 	%r3, [_Z21vectorSumWithinBlock3PiiS__param_1];
	ld.param.u64 	%rd2, [_Z21vectorSumWithinBlock3PiiS__param_2];
	mov.u32 	%r1, %tid.x;
	setp.ge.s32 	%p1, %r1, %r3;
	shl.b32 	%r4, %r1, 2;
	mov.u32 	%r5, SA;
	add.s32 	%r2, %r5, %r4;
	@%p1 bra 	$L__BB2_2;
	cvta.to.global.u64 	%rd3, %rd1;
	mul.wide.u32 	%rd4, %r1, 4;
	add.s64 	%rd5, %rd3, %rd4;
	ld.global.u32 	%r6, [%rd5];
	st.shared.u32 	[%r2], %r6;
$L__BB2_2:
	bar.sync 	0;
	setp.gt.u32 	%p2, %r1, 127;
	add.s32 	%r8, %r1, 128;
	setp.ge.s32 	%p3, %r8, %r3;
	or.pred  	%p4, %p2, %p3;
	@%p4 bra 	$L__BB2_4;
	ld.shared.u32 	%r9, [%r2+512];
	ld.shared.u32 	%r10, [%r2];
	add.s32 	%r11, %r10, %r9;
	st.shared.u32 	[%r2], %r11;
$L__BB2_4:
	bar.sync 	0;
	setp.gt.u32 	%p5, %r1, 63;
	add.s32 	%r13, %r1, 64;
	setp.ge.s32 	%p6, %r13, %r3;
	or.pred  	%p7, %p5, %p6;
	@%p7 bra 	$L__BB2_6;
	ld.shared.u32 	%r14, [%r2+256];
	ld.shared.u32 	%r15, [%r2];
	add.s32 	%r16, %r15, %r14;
	st.shared.u32 	[%r2], %r16;
$L__BB2_6:
	bar.sync 	0;
	setp.gt.u32 	%p8, %r1, 31;
	add.s32 	%r18, %r1, 32;
	setp.ge.s32 	%p9, %r18, %r3;
	or.pred  	%p10, %p8, %p9;
	@%p10 bra 	$L__BB2_8;
	ld.shared.u32 	%r19, [%r2+128];
	ld.shared.u32 	%r20, [%r2];
	add.s32 	%r21, %r20, %r19;
	ld.shared.u32 	%r22, [%r2+64];
	add.s32 	%r23, %r22, %r21;
	ld.shared.u32 	%r24, [%r2+32];
	add.s32 	%r25, %r24, %r23;
	ld.shared.u32 	%r26, [%r2+16];
	add.s32 	%r27, %r26, %r25;
	ld.shared.u32 	%r28, [%r2+8];
	add.s32 	%r29, %r28, %r27;
	ld.shared.u32 	%r30, [%r2+4];
	add.s32 	%r31, %r30, %r29;
	st.shared.u32 	[%r2], %r31;
$L__BB2_8:
	cvta.to.global.u64 	%rd6, %rd2;
	bar.sync 	0;
	ld.shared.u32 	%r32, [SA];
	st.global.u32 	[%rd6], %r32;
	ret;

}


// ===== COMPILED SASS (sm_100) =====

	.target	sm_100

	.elftype	@"ET_EXEC"


//--------------------- .note.nv.tkinfo           --------------------------
	.section	.note.nv.tkinfo,"",@"SHT_NOTE"
	.sectionflags	@"SHF_NOTE_NV_TKINFO"
	.tkinfo
        /*0018*/ 	.word	0x00000002
        /*0030*/ 	.string	""
        /*0030*/ 	.string	"ptxas"
        /*0030*/ 	.string	"Cuda compilation tools, release 13.0, V13.0.88"
        /*0030*/ 	.string	"Build cuda_13.0.r13.0/compiler.36424714_0"
        /*0030*/ 	.string	"-arch sm_100 -m 64 "



//--------------------- .note.nv.cuinfo           --------------------------
	.section	.note.nv.cuinfo,"",@"SHT_NOTE"
	.sectionflags	@"SHF_NOTE_NV_CUINFO"
        /*0018*/ 	.short	0x0002
        /*001a*/ 	.short	0x0064
        /*001c*/ 	.short	0x0082
	.zero		2


//--------------------- .nv.info                  --------------------------
	.section	.nv.info,"",@"SHT_CUDA_INFO"
	.align	4


	//----- nvinfo : EIATTR_REGCOUNT
	.align		4
        /*0000*/ 	.byte	0x04, 0x2f
        /*0002*/ 	.short	(.L_1 - .L_0)
	.align		4
.L_0:
        /*0004*/ 	.word	index@(_Z20vectorSumWithinBlockPiiS_)
        /*0008*/ 	.word	0x00000008


	//----- nvinfo : EIATTR_FRAME_SIZE
	.align		4
.L_1:
        /*000c*/ 	.byte	0x04, 0x11
        /*000e*/ 	.short	(.L_3 - .L_2)
	.align		4
.L_2:
        /*0010*/ 	.word	index@(_Z20vectorSumWithinBlockPiiS_)
        /*0014*/ 	.word	0x00000000


	//----- nvinfo : EIATTR_REGCOUNT
	.align		4
.L_3:
        /*0018*/ 	.byte	0x04, 0x2f
        /*001a*/ 	.short	(.L_5 - .L_4)
	.align		4
.L_4:
        /*001c*/ 	.word	index@(_Z21vectorSumWithinBlock2PiiS_)
        /*0020*/ 	.word	0x0000000c


	//----- nvinfo : EIATTR_FRAME_SIZE
	.align		4
.L_5:
        /*0024*/ 	.byte	0x04, 0x11
        /*0026*/ 	.short	(.L_7 - .L_6)
	.align		4
.L_6:
        /*0028*/ 	.word	index@(_Z21vectorSumWithinBlock2PiiS_)
        /*002c*/ 	.word	0x00000000


	//----- nvinfo : EIATTR_REGCOUNT
	.align		4
.L_7:
        /*0030*/ 	.byte	0x04, 0x2f
        /*0032*/ 	.short	(.L_9 - .L_8)
	.align		4
.L_8:
        /*0034*/ 	.word	index@(_Z21vectorSumWithinBlock3PiiS_)
        /*0038*/ 	.word	0x0000000b


	//----- nvinfo : EIATTR_FRAME_SIZE
	.align		4
.L_9:
        /*003c*/ 	.byte	0x04, 0x11
        /*003e*/ 	.short	(.L_11 - .L_10)
	.align		4
.L_10:
        /*0040*/ 	.word	index@(_Z21vectorSumWithinBlock3PiiS_)
        /*0044*/ 	.word	0x00000000


	//----- nvinfo : EIATTR_MIN_STACK_SIZE
	.align		4
.L_11:
        /*0048*/ 	.byte	0x04, 0x12
        /*004a*/ 	.short	(.L_13 - .L_12)
	.align		4
.L_12:
        /*004c*/ 	.word	index@(_Z21vectorSumWithinBlock3PiiS_)
        /*0050*/ 	.word	0x00000000


	//----- nvinfo : EIATTR_MIN_STACK_SIZE
	.align		4
.L_13:
        /*0054*/ 	.byte	0x04, 0x12
        /*0056*/ 	.short	(.L_15 - .L_14)
	.align		4
.L_14:
        /*0058*/ 	.word	index@(_Z21vectorSumWithinBlock2PiiS_)
        /*005c*/ 	.word	0x00000000


	//----- nvinfo : EIATTR_MIN_STACK_SIZE
	.align		4
.L_15:
        /*0060*/ 	.byte	0x04, 0x12
        /*0062*/ 	.short	(.L_17 - .L_16)
	.align		4
.L_16:
        /*0064*/ 	.word	index@(_Z20vectorSumWithinBlockPiiS_)
        /*0068*/ 	.word	0x00000000
.L_17:


//--------------------- .nv.compat                --------------------------
	.section	.nv.compat,"",@"SHT_CUDA_COMPAT_INFO"
	.align	4
        /*0000*/ 	.byte	0x02, 0x09, 0x00, 0x00, 0x02, 0x02, 0x01, 0x00, 0x02, 0x05, 0x05, 0x00, 0x03, 0x07, 0x01, 0x01
        /*0010*/ 	.byte	0x02, 0x03, 0x00, 0x00, 0x02, 0x06, 0x01, 0x00, 0x04, 0x0b, 0x08, 0x00, 0x09, 0x00, 0x00, 0x00
        /*0020*/ 	.byte	0x00, 0x00, 0x00, 0x00


//--------------------- .nv.info._Z21vectorSumWithinBlock3PiiS_ --------------------------
	.section	.nv.info._Z21vectorSumWithinBlock3PiiS_,"",@"SHT_CUDA_INFO"
	.sectionflags	@""
	.align	4


	//----- nvinfo : EIATTR_CUDA_API_VERSION
	.align		4
        /*0000*/ 	.byte	0x04, 0x37
        /*0002*/ 	.short	(.L_19 - .L_18)
.L_18:
        /*0004*/ 	.word	0x00000082


	//----- nvinfo : EIATTR_KPARAM_INFO
	.align		4
.L_19:
        /*0008*/ 	.byte	0x04, 0x17
        /*000a*/ 	.short	(.L_21 - .L_20)
.L_20:
        /*000c*/ 	.word	0x00000000
        /*0010*/ 	.short	0x0002
        /*0012*/ 	.short	0x0010
        /*0014*/ 	.byte	0x00, 0xf5, 0x21, 0x00


	//----- nvinfo : EIATTR_KPARAM_INFO
	.align		4
.L_21:
        /*0018*/ 	.byte	0x04, 0x17
        /*001a*/ 	.short	(.L_23 - .L_22)
.L_22:
        /*001c*/ 	.word	0x00000000
        /*0020*/ 	.short	0x0001
        /*0022*/ 	.short	0x0008
        /*0024*/ 	.byte	0x00, 0xf0, 0x11, 0x00


	//----- nvinfo : EIATTR_KPARAM_INFO
	.align		4
.L_23:
        /*0028*/ 	.byte	0x04, 0x17
        /*002a*/ 	.short	(.L_25 - .L_24)
.L_24:
        /*002c*/ 	.word	0x00000000
        /*0030*/ 	.short	0x0000
        /*0032*/ 	.short	0x0000
        /*0034*/ 	.byte	0x00, 0xf5, 0x21, 0x00


	//----- nvinfo : EIATTR_SPARSE_MMA_MASK
	.align		4
.L_25:
        /*0038*/ 	.byte	0x03, 0x50
        /*003a*/ 	.short	0x0000


	//----- nvinfo : EIATTR_MAXREG_COUNT
	.align		4
        /*003c*/ 	.byte	0x03, 0x1b
        /*003e*/ 	.short	0x00ff


	//----- nvinfo : EIATTR_NUM_BARRIERS
	.align		4
        /*0040*/ 	.byte	0x02, 0x4c
        /*0042*/ 	.byte	0x01
	.zero		1


	//----- nvinfo : EIATTR_MERCURY_ISA_VERSION
	.align		4
        /*0044*/ 	.byte	0x03, 0x5f
        /*0046*/ 	.short	0x0101


	//----- nvinfo : EIATTR_VRC_CTA_INIT_COUNT
	.align		4
        /*0048*/ 	.byte	0x02, 0x4a
	.zero		1
	.zero		1


	//----- nvinfo : EIATTR_EXIT_INSTR_OFFSETS
	.align		4
        /*004c*/ 	.byte	0x04, 0x1c
        /*004e*/ 	.short	(.L_27 - .L_26)


	//   ....[0]....
.L_26:
        /*0050*/ 	.word	0x00000330


	//----- nvinfo : EIATTR_CRS_STACK_SIZE
	.align		4
.L_27:
        /*0054*/ 	.byte	0x04, 0x1e
        /*0056*/ 	.short	(.L_29 - .L_28)
.L_28:
        /*0058*/ 	.word	0x00000000


	//----- nvinfo : EIATTR_CBANK_PARAM_SIZE
	.align		4
.L_29:
        /*005c*/ 	.byte	0x03, 0x19
        /*005e*/ 	.short	0x0018


	//----- nvinfo : EIATTR_PARAM_CBANK
	.align		4
        /*0060*/ 	.byte	0x04, 0x0a
        /*0062*/ 	.short	(.L_31 - .L_30)
	.align		4
.L_30:
        /*0064*/ 	.word	index@(.nv.constant0._Z21vectorSumWithinBlock3PiiS_)
        /*0068*/ 	.short	0x0380
        /*006a*/ 	.short	0x0018


	//----- nvinfo : EIATTR_SW_WAR
	.align		4
.L_31:
        /*006c*/ 	.byte	0x04, 0x36
        /*006e*/ 	.short	(.L_33 - .L_32)
.L_32:
        /*0070*/ 	.word	0x00000008
.L_33:


//--------------------- .nv.info._Z21vectorSumWithinBlock2PiiS_ --------------------------
	.section	.nv.info._Z21vectorSumWithinBlock2PiiS_,"",@"SHT_CUDA_INFO"
	.sectionflags	@""
	.align	4


	//----- nvinfo : EIATTR_CUDA_API_VERSION
	.align		4
        /*0000*/ 	.byte	0x04, 0x37
        /*0002*/ 	.short	(.L_35 - .L_34)
.L_34:
        /*0004*/ 	.word	0x00000082


	//----- nvinfo : EIATTR_KPARAM_INFO
	.align		4
.L_35:
        /*0008*/ 	.byte	0x04, 0x17
        /*000a*/ 	.short	(.L_37 - .L_36)
.L_36:
        /*000c*/ 	.word	0x00000000
        /*0010*/ 	.short	0x0002
        /*0012*/ 	.short	0x0010
        /*0014*/ 	.byte	0x00, 0xf5, 0x21, 0x00


	//----- nvinfo : EIATTR_KPARAM_INFO
	.align		4
.L_37:
        /*0018*/ 	.byte	0x04, 0x17
        /*001a*/ 	.short	(.L_39 - .L_38)
.L_38:
        /*001c*/ 	.word	0x00000000
        /*0020*/ 	.short	0x0001
        /*0022*/ 	.short	0x0008
        /*0024*/ 	.byte	0x00, 0xf0, 0x11, 0x00


	//----- nvinfo : EIATTR_KPARAM_INFO
	.align		4
.L_39:
        /*0028*/ 	.byte	0x04, 0x17
        /*002a*/ 	.short	(.L_41 - .L_40)
.L_40:
        /*002c*/ 	.word	0x00000000
        /*0030*/ 	.short	0x0000
        /*0032*/ 	.short	0x0000
        /*0034*/ 	.byte	0x00, 0xf5, 0x21, 0x00


	//----- nvinfo : EIATTR_SPARSE_MMA_MASK
	.align		4
.L_41:
        /*0038*/ 	.byte	0x03, 0x50
        /*003a*/ 	.short	0x0000


	//----- nvinfo : EIATTR_MAXREG_COUNT
	.align		4
        /*003c*/ 	.byte	0x03, 0x1b
        /*003e*/ 	.short	0x00ff


	//----- nvinfo : EIATTR_NUM_BARRIERS
	.align		4
        /*0040*/ 	.byte	0x02, 0x4c
        /*0042*/ 	.byte	0x01
	.zero		1


	//----- nvinfo : EIATTR_MERCURY_ISA_VERSION
	.align		4
        /*0044*/ 	.byte	0x03, 0x5f
        /*0046*/ 	.short	0x0101


	//----- nvinfo : EIATTR_VRC_CTA_INIT_COUNT
	.align		4
        /*0048*/ 	.byte	0x02, 0x4a
	.zero		1
	.zero		1


	//----- nvinfo : EIATTR_EXIT_INSTR_OFFSETS
	.align		4
        /*004c*/ 	.byte	0x04, 0x1c
        /*004e*/ 	.short	(.L_43 - .L_42)


	//   ....[0]....
.L_42:
        /*0050*/ 	.word	0x000004f0


	//----- nvinfo : EIATTR_CBANK_PARAM_SIZE
	.align		4
.L_43:
        /*0054*/ 	.byte	0x03, 0x19
        /*0056*/ 	.short	0x0018


	//----- nvinfo : EIATTR_PARAM_CBANK
	.align		4
        /*0058*/ 	.byte	0x04, 0x0a
        /*005a*/ 	.short	(.L_45 - .L_44)
	.align		4
.L_44:
        /*005c*/ 	.word	index@(.nv.constant0._Z21vectorSumWithinBlock2PiiS_)
        /*0060*/ 	.short	0x0380
        /*0062*/ 	.short	0x0018


	//----- nvinfo : EIATTR_SW_WAR
	.align		4
.L_45:
        /*0064*/ 	.byte	0x04, 0x36
        /*0066*/ 	.short	(.L_47 - .L_46)
.L_46:
        /*0068*/ 	.word	0x00000008
.L_47:


//--------------------- .nv.info._Z20vectorSumWithinBlockPiiS_ --------------------------
	.section	.nv.info._Z20vectorSumWithinBlockPiiS_,"",@"SHT_CUDA_INFO"
	.sectionflags	@""
	.align	4


	//----- nvinfo : EIATTR_CUDA_API_VERSION
	.align		4
        /*0000*/ 	.byte	0x04, 0x37
        /*0002*/ 	.short	(.L_49 - .L_48)
.L_48:
        /*0004*/ 	.word	0x00000082


	//----- nvinfo : EIATTR_KPARAM_INFO
	.align		4
.L_49:
        /*0008*/ 	.byte	0x04, 0x17
        /*000a*/ 	.short	(.L_51 - .L_50)
.L_50:
        /*000c*/ 	.word	0x00000000
        /*0010*/ 	.short	0x0002
        /*0012*/ 	.short	0x0010
        /*0014*/ 	.byte	0x00, 0xf5, 0x21, 0x00


	//----- nvinfo : EIATTR_KPARAM_INFO
	.align		4
.L_51:
        /*0018*/ 	.byte	0x04, 0x17
        /*001a*/ 	.short	(.L_53 - .L_52)
.L_52:
        /*001c*/ 	.word	0x00000000
        /*0020*/ 	.short	0x0001
        /*0022*/ 	.short	0x0008
        /*0024*/ 	.byte	0x00, 0xf0, 0x11, 0x00


	//----- nvinfo : EIATTR_KPARAM_INFO
	.align		4
.L_53:
        /*0028*/ 	.byte	0x04, 0x17
        /*002a*/ 	.short	(.L_55 - .L_54)
.L_54:
        /*002c*/ 	.word	0x00000000
        /*0030*/ 	.short	0x0000
        /*0032*/ 	.short	0x0000
        /*0034*/ 	.byte	0x00, 0xf5, 0x21, 0x00


	//----- nvinfo : EIATTR_SPARSE_MMA_MASK
	.align		4
.L_55:
        /*0038*/ 	.byte	0x03, 0x50
        /*003a*/ 	.short	0x0000


	//----- nvinfo : EIATTR_MAXREG_COUNT
	.align		4
        /*003c*/ 	.byte	0x03, 0x1b
        /*003e*/ 	.short	0x00ff


	//----- nvinfo : EIATTR_NUM_BARRIERS
	.align		4
        /*0040*/ 	.byte	0x02, 0x4c
        /*0042*/ 	.byte	0x01
	.zero		1


	//----- nvinfo : EIATTR_MERCURY_ISA_VERSION
	.align		4
        /*0044*/ 	.byte	0x03, 0x5f
        /*0046*/ 	.short	0x0101


	//----- nvinfo : EIATTR_VRC_CTA_INIT_COUNT
	.align		4
        /*0048*/ 	.byte	0x02, 0x4a
	.zero		1
	.zero		1


	//----- nvinfo : EIATTR_EXIT_INSTR_OFFSETS
	.align		4
        /*004c*/ 	.byte	0x04, 0x1c
        /*004e*/ 	.short	(.L_57 - .L_56)


	//   ....[0]....
.L_56:
        /*0050*/ 	.word	0x00000240


	//----- nvinfo : EIATTR_CBANK_PARAM_SIZE
	.align		4
.L_57:
        /*0054*/ 	.byte	0x03, 0x19
        /*0056*/ 	.short	0x0018


	//----- nvinfo : EIATTR_PARAM_CBANK
	.align		4
        /*0058*/ 	.byte	0x04, 0x0a
        /*005a*/ 	.short	(.L_59 - .L_58)
	.align		4
.L_58:
        /*005c*/ 	.word	index@(.nv.constant0._Z20vectorSumWithinBlockPiiS_)
        /*0060*/ 	.short	0x0380
        /*0062*/ 	.short	0x0018


	//----- nvinfo : EIATTR_SW_WAR
	.align		4
.L_59:
        /*0064*/ 	.byte	0x04, 0x36
        /*0066*/ 	.short	(.L_61 - .L_60)
.L_60:
        /*0068*/ 	.word	0x00000008
.L_61:


//--------------------- .nv.callgraph             --------------------------
	.section	.nv.callgraph,"",@"SHT_CUDA_CALLGRAPH"
	.align	4
	.sectionentsize	8
	.align		4
        /*0000*/ 	.word	0x00000000
	.align		4
        /*0004*/ 	.word	0xffffffff
	.align		4
        /*0008*/ 	.word	0x00000000
	.align		4
        /*000c*/ 	.word	0xfffffffe
	.align		4
        /*0010*/ 	.word	0x00000000
	.align		4
        /*0014*/ 	.word	0xfffffffd
	.align		4
        /*0018*/ 	.word	0x00000000
	.align		4
        /*001c*/ 	.word	0xfffffffc


//--------------------- .text._Z21vectorSumWithinBlock3PiiS_ --------------------------
	.section	.text._Z21vectorSumWithinBlock3PiiS_,"ax",@progbits
	.align	128
        .global         _Z21vectorSumWithinBlock3PiiS_
        .type           _Z21vectorSumWithinBlock3PiiS_,@function
        .size           _Z21vectorSumWithinBlock3PiiS_,(.L_x_7 - _Z21vectorSumWithinBlock3PiiS_)
        .other          _Z21vectorSumWithinBlock3PiiS_,@"STO_CUDA_ENTRY STV_DEFAULT"
_Z21vectorSumWithinBlock3PiiS_:
.text._Z21vectorSumWithinBlock3PiiS_:
[----:B------:R-:W-:Y:S01]  /*0000*/  LDC R1, c[0x0][0x37c] ;  /* 0x0000df00ff017b82 */ /* 0x000fe20000000800 */
[----:B------:R-:W0:Y:S01]  /*0010*/  S2R R7, SR_TID.X ;  /* 0x0000000000077919 */ /* 0x000e220000002100 */
[----:B------:R-:W0:Y:S01]  /*0020*/  LDCU UR8, c[0x0][0x388] ;  /* 0x00007100ff0877ac */ /* 0x000e220008000800 */
[----:B------:R-:W1:Y:S01]  /*0030*/  LDCU.64 UR6, c[0x0][0x358] ;  /* 0x00006b00ff0677ac */ /* 0x000e620008000a00 */
[----:B0-----:R-:W-:-:S13]  /*0040*/  ISETP.GE.AND P1, PT, R7, UR8, PT ;  /* 0x0000000807007c0c */ /* 0x001fda000bf26270 */
[----:B------:R-:W0:Y:S02]  /*0050*/  @!P1 LDC.64 R2, c[0x0][0x380] ;  /* 0x0000e000ff029b82 */ /* 0x000e240000000a00 */
[----:B0-----:R-:W-:-:S06]  /*0060*/  @!P1 IMAD.WIDE.U32 R2, R7, 0x4, R2 ;  /* 0x0000000407029825 */ /* 0x001fcc00078e0002 */
[----:B-1----:R0:W2:Y:S01]  /*0070*/  @!P1 LDG.E R3, desc[UR6][R2.64] ;  /* 0x0000000602039981 */ /* 0x0020a2000c1e1900 */
[----:B------:R-:W1:Y:S01]  /*0080*/  S2UR UR5, SR_CgaCtaId ;  /* 0x00000000000579c3 */ /* 0x000e620000008800 */
[----:B------:R-:W-:Y:S01]  /*0090*/  UMOV UR4, 0x400 ;  /* 0x0000040000047882 */ /* 0x000fe20000000000 */
[C---:B------:R-:W-:Y:S01]  /*00a0*/  VIADD R0, R7.reuse, 0x80 ;  /* 0x0000008007007836 */ /* 0x040fe20000000000 */
[----:B------:R-:W-:Y:S04]  /*00b0*/  BSSY.RECONVERGENT B0, `(.L_x_0) ;  /* 0x0000023000007945 */ /* 0x000fe80003800200 */
[----:B------:R-:W-:Y:S01]  /*00c0*/  ISETP.GE.AND P0, PT, R0, UR8, PT ;  /* 0x0000000800007c0c */ /* 0x000fe2000bf06270 */
[----:B0-----:R-:W-:-:S03]  /*00d0*/  VIADD R2, R7, 0x40 ;  /* 0x0000004007027836 */ /* 0x001fc60000000000 */
[----:B------:R-:W-:Y:S01]  /*00e0*/  ISETP.GT.U32.OR P0, PT, R7, 0x7f, P0 ;  /* 0x0000007f0700780c */ /* 0x000fe20000704470 */
[----:B-1----:R-:W-:-:S06]  /*00f0*/  ULEA UR4, UR5, UR4, 0x18 ;  /* 0x0000000405047291 */ /* 0x002fcc000f8ec0ff */
[----:B------:R-:W-:-:S05]  /*0100*/  LEA R0, R7, UR4, 0x2 ;  /* 0x0000000407007c11 */ /* 0x000fca000f8e10ff */
[----:B--2---:R-:W-:Y:S01]  /*0110*/  @!P1 STS [R0], R3 ;  /* 0x0000000300009388 */ /* 0x004fe20000000800 */
[----:B------:R-:W-:Y:S01]  /*0120*/  BAR.SYNC.DEFER_BLOCKING 0x0 ;  /* 0x0000000000007b1d */ /* 0x000fe20000010000 */
[----:B------:R-:W-:-:S04]  /*0130*/  ISETP.GE.AND P1, PT, R2, UR8, PT ;  /* 0x0000000802007c0c */ /* 0x000fc8000bf26270 */
[C---:B------:R-:W-:Y:S01]  /*0140*/  ISETP.GT.U32.OR P1, PT, R7.reuse, 0x3f, P1 ;  /* 0x0000003f0700780c */ /* 0x040fe20000f24470 */
[----:B------:R-:W-:Y:S04]  /*0150*/  @!P0 LDS R4, [R0+0x200] ;  /* 0x0002000000048984 */ /* 0x000fe80000000800 */
[----:B------:R-:W0:Y:S02]  /*0160*/  @!P0 LDS R5, [R0] ;  /* 0x0000000000058984 */ /* 0x000e240000000800 */
[----:B0-----:R-:W-:Y:S02]  /*0170*/  @!P0 IMAD.IADD R5, R4, 0x1, R5 ;  /* 0x0000000104058824 */ /* 0x001fe400078e0205 */
[----:B------:R-:W-:-:S03]  /*0180*/  VIADD R4, R7, 0x20 ;  /* 0x0000002007047836 */ /* 0x000fc60000000000 */
[----:B------:R-:W-:Y:S01]  /*0190*/  @!P0 STS [R0], R5 ;  /* 0x0000000500008388 */ /* 0x000fe20000000800 */
[----:B------:R-:W-:Y:S01]  /*01a0*/  BAR.SYNC.DEFER_BLOCKING 0x0 ;  /* 0x0000000000007b1d */ /* 0x000fe20000010000 */
[----:B------:R-:W-:-:S04]  /*01b0*/  ISETP.GE.AND P0, PT, R4, UR8, PT ;  /* 0x0000000804007c0c */ /* 0x000fc8000bf06270 */
[----:B------:R-:W-:Y:S01]  /*01c0*/  ISETP.GT.U32.OR P0, PT, R7, 0x1f, P0 ;  /* 0x0000001f0700780c */ /* 0x000fe20000704470 */
[----:B------:R-:W-:Y:S04]  /*01d0*/  @!P1 LDS R2, [R0+0x100] ;  /* 0x0001000000029984 */ /* 0x000fe80000000800 */
[----:B------:R-:W0:Y:S02]  /*01e0*/  @!P1 LDS R3, [R0] ;  /* 0x0000000000039984 */ /* 0x000e240000000800 */
[----:B0-----:R-:W-:-:S05]  /*01f0*/  @!P1 IMAD.IADD R3, R2, 0x1, R3 ;  /* 0x0000000102039824 */ /* 0x001fca00078e0203 */
[----:B------:R0:W-:Y:S01]  /*0200*/  @!P1 STS [R0], R3 ;  /* 0x0000000300009388 */ /* 0x0001e20000000800 */
[----:B------:R-:W-:Y:S06]  /*0210*/  BAR.SYNC.DEFER_BLOCKING 0x0 ;  /* 0x0000000000007b1d */ /* 0x000fec0000010000 */
[----:B------:R-:W-:Y:S05]  /*0220*/  @P0 BRA `(.L_x_1) ;  /* 0x00000000002c0947 */ /* 0x000fea0003800000 */
[----:B------:R-:W-:Y:S04]  /*0230*/  LDS R2, [R0+0x80] ;  /* 0x0000800000027984 */ /* 0x000fe80000000800 */
[----:B0-----:R-:W-:Y:S04]  /*0240*/  LDS R3, [R0] ;  /* 0x0000000000037984 */ /* 0x001fe80000000800 */
[----:B------:R-:W0:Y:S04]  /*0250*/  LDS R4, [R0+0x40] ;  /* 0x0000400000047984 */ /* 0x000e280000000800 */
[----:B------:R-:W-:Y:S04]  /*0260*/  LDS R5, [R0+0x20] ;  /* 0x0000200000057984 */ /* 0x000fe80000000800 */
[----:B------:R-:W1:Y:S04]  /*0270*/  LDS R6, [R0+0x10] ;  /* 0x0000100000067984 */ /* 0x000e680000000800 */
[----:B------:R-:W-:Y:S04]  /*0280*/  LDS R7, [R0+0x8] ;  /* 0x0000080000077984 */ /* 0x000fe80000000800 */
[----:B------:R-:W2:Y:S01]  /*0290*/  LDS R8, [R0+0x4] ;  /* 0x0000040000087984 */ /* 0x000ea20000000800 */
[----:B0-----:R-:W-:-:S04]  /*02a0*/  IADD3 R2, PT, PT, R4, R3, R2 ;  /* 0x0000000304027210 */ /* 0x001fc80007ffe002 */
[----:B-1----:R-:W-:-:S04]  /*02b0*/  IADD3 R2, PT, PT, R6, R5, R2 ;  /* 0x0000000506027210 */ /* 0x002fc80007ffe002 */
[----:B--2---:R-:W-:-:S05]  /*02c0*/  IADD3 R7, PT, PT, R8, R7, R2 ;  /* 0x0000000708077210 */ /* 0x004fca0007ffe002 */
[----:B------:R1:W-:Y:S02]  /*02d0*/  STS [R0], R7 ;  /* 0x0000000700007388 */ /* 0x0003e40000000800 */
.L_x_1:
[----:B------:R-:W-:Y:S05]  /*02e0*/  BSYNC.RECONVERGENT B0 ;  /* 0x0000000000007941 */ /* 0x000fea0003800200 */
.L_x_0:
[----:B------:R-:W-:Y:S08]  /*02f0*/  BAR.SYNC.DEFER_BLOCKING 0x0 ;  /* 0x0000000000007b1d */ /* 0x000ff00000010000 */
[----:B0-----:R-:W0:Y:S01]  /*0300*/  LDC.64 R2, c[0x0][0x390] ;  /* 0x0000e400ff027b82 */ /* 0x001e220000000a00 */
[----:B------:R-:W0:Y:S04]  /*0310*/  LDS R5, [UR4] ;  /* 0x00000004ff057984 */ /* 0x000e280008000800 */
[----:B0-----:R-:W-:Y:S01]  /*0320*/  STG.E desc[UR6][R2.64], R5 ;  /* 0x0000000502007986 */ /* 0x001fe2000c101906 */
[----:B------:R-:W-:Y:S05]  /*0330*/  EXIT ;  /* 0x000000000000794d */ /* 0x000fea0003800000 */
.L_x_2:
[----:B------:R-:W-:-:S00]  /*0340*/  BRA `(.L_x_2) ;  /* 0xfffffffc00fc7947 */ /* 0x000fc0000383ffff */
[----:B------:R-:W-:-:S00]  /*0350*/  NOP ;  /* 0x0000000000007918 */ /* 0x000fc00000000000 */
        /* <DEDUP_REMOVED lines=10> */
.L_x_7:


//--------------------- .text._Z21vectorSumWithinBlock2PiiS_ --------------------------
	.section	.text._Z21vectorSumWithinBlock2PiiS_,"ax",@progbits
	.align	128
        .global         _Z21vectorSumWithinBlock2PiiS_
        .type           _Z21vectorSumWithinBlock2PiiS_,@function
        .size           _Z21vectorSumWithinBlock2PiiS_,(.L_x_8 - _Z21vectorSumWithinBlock2PiiS_)
        .other          _Z21vectorSumWithinBlock2PiiS_,@"STO_CUDA_ENTRY STV_DEFAULT"
_Z21vectorSumWithinBlock2PiiS_:
.text._Z21vectorSumWithinBlock2PiiS_:
[----:B------:R-:W-:Y:S01]  /*0000*/  LDC R1, c[0x0][0x37c] ;  /* 0x0000df00ff017b82 */ /* 0x000fe20000000800 */
[----:B------:R-:W0:Y:S07]  /*0010*/  S2R R0, SR_TID.X ;  /* 0x0000000000007919 */ /* 0x000e2e0000002100 */
[----:B------:R-:W0:Y:S01]  /*0020*/  LDC R3, c[0x0][0x388] ;  /* 0x0000e200ff037b82 */ /* 0x000e220000000800 */
[----:B------:R-:W1:Y:S01]  /*0030*/  LDCU.64 UR6, c[0x0][0x358] ;  /* 0x00006b00ff0677ac */ /* 0x000e620008000a00 */
[----:B0-----:R-:W-:-:S13]  /*0040*/  ISETP.GE.AND P0, PT, R0, R3, PT ;  /* 0x000000030000720c */ /* 0x001fda0003f06270 */
[----:B------:R-:W0:Y:S02]  /*0050*/  @!P0 LDC.64 R4, c[0x0][0x380] ;  /* 0x0000e000ff048b82 */ /* 0x000e240000000a00 */
[----:B0-----:R-:W-:-:S06]  /*0060*/  @!P0 IMAD.WIDE.U32 R4, R0, 0x4, R4 ;  /* 0x0000000400048825 */ /* 0x001fcc00078e0004 */
[----:B-1----:R0:W2:Y:S01]  /*0070*/  @!P0 LDG.E R5, desc[UR6][R4.64] ;  /* 0x0000000604058981 */ /* 0x0020a2000c1e1900 */
[----:B------:R-:W1:Y:S01]  /*0080*/  S2UR UR5, SR_CgaCtaId ;  /* 0x00000000000579c3 */ /* 0x000e620000008800 */
[----:B------:R-:W-:Y:S01]  /*0090*/  UMOV UR4, 0x400 ;  /* 0x0000040000047882 */ /* 0x000fe20000000000 */
[----:B------:R-:W-:-:S05]  /*00a0*/  VIADD R2, R0, 0x80 ;  /* 0x0000008000027836 */ /* 0x000fca0000000000 */
[----:B------:R-:W-:Y:S01]  /*00b0*/  ISETP.GE.AND P1, PT, R2, R3, PT ;  /* 0x000000030200720c */ /* 0x000fe20003f26270 */
[----:B0-----:R-:W-:-:S03]  /*00c0*/  VIADD R4, R0, 0x40 ;  /* 0x0000004000047836 */ /* 0x001fc60000000000 */
[----:B------:R-:W-:Y:S01]  /*00d0*/  ISETP.GT.U32.OR P1, PT, R0, 0x7f, P1 ;  /* 0x0000007f0000780c */ /* 0x000fe20000f24470 */
[----:B-1----:R-:W-:-:S06]  /*00e0*/  ULEA UR4, UR5, UR4, 0x18 ;  /* 0x0000000405047291 */ /* 0x002fcc000f8ec0ff */
[----:B------:R-:W-:-:S05]  /*00f0*/  LEA R2, R0, UR4, 0x2 ;  /* 0x0000000400027c11 */ /* 0x000fca000f8e10ff */
[----:B--2---:R-:W-:Y:S01]  /*0100*/  @!P0 STS [R2], R5 ;  /* 0x0000000502008388 */ /* 0x004fe20000000800 */
[----:B------:R-:W-:Y:S01]  /*0110*/  BAR.SYNC.DEFER_BLOCKING 0x0 ;  /* 0x0000000000007b1d */ /* 0x000fe20000010000 */
[----:B------:R-:W-:-:S04]  /*0120*/  ISETP.GE.AND P0, PT, R4, R3, PT ;  /* 0x000000030400720c */ /* 0x000fc80003f06270 */
[----:B------:R-:W-:Y:S01]  /*0130*/  ISETP.GT.U32.OR P0, PT, R0, 0x3f, P0 ;  /* 0x0000003f0000780c */ /* 0x000fe20000704470 */
[----:B------:R-:W-:Y:S04]  /*0140*/  @!P1 LDS R6, [R2+0x200] ;  /* 0x0002000002069984 */ /* 0x000fe80000000800 */
[----:B------:R-:W0:Y:S02]  /*0150*/  @!P1 LDS R7, [R2] ;  /* 0x0000000002079984 */ /* 0x000e240000000800 */
[----:B0-----:R-:W-:Y:S02]  /*0160*/  @!P1 IMAD.IADD R7, R6, 0x1, R7 ;  /* 0x0000000106079824 */ /* 0x001fe400078e0207 */
[----:B------:R-:W-:-:S03]  /*0170*/  VIADD R6, R0, 0x20 ;  /* 0x0000002000067836 */ /* 0x000fc60000000000 */
[----:B------:R-:W-:Y:S01]  /*0180*/  @!P1 STS [R2], R7 ;  /* 0x0000000702009388 */ /* 0x000fe20000000800 */
[----:B------:R-:W-:Y:S01]  /*0190*/  BAR.SYNC.DEFER_BLOCKING 0x0 ;  /* 0x0000000000007b1d */ /* 0x000fe20000010000 */
[----:B------:R-:W-:Y:S01]  /*01a0*/  ISETP.GE.AND P1, PT, R6, R3, PT ;  /* 0x000000030600720c */ /* 0x000fe20003f26270 */
[----:B------:R-:W-:-:S03]  /*01b0*/  VIADD R6, R0, 0x10 ;  /* 0x0000001000067836 */ /* 0x000fc60000000000 */
[----:B------:R-:W-:Y:S01]  /*01c0*/  ISETP.GT.U32.OR P1, PT, R0, 0x1f, P1 ;  /* 0x0000001f0000780c */ /* 0x000fe20000f24470 */
[----:B------:R-:W-:Y:S04]  /*01d0*/  @!P0 LDS R4, [R2+0x100] ;  /* 0x0001000002048984 */ /* 0x000fe80000000800 */
[----:B------:R-:W0:Y:S02]  /*01e0*/  @!P0 LDS R5, [R2] ;  /* 0x0000000002058984 */ /* 0x000e240000000800 */
[----:B0-----:R-:W-:-:S05]  /*01f0*/  @!P0 IMAD.IADD R5, R4, 0x1, R5 ;  /* 0x0000000104058824 */ /* 0x001fca00078e0205 */
        /* <DEDUP_REMOVED lines=26> */
[----:B------:R-:W-:-:S04]  /*03a0*/  ISETP.GE.AND P1, PT, R6, R3, PT ;  /* 0x000000030600720c */ /* 0x000fc80003f26270 */
[----:B------:R-:W-:Y:S01]  /*03b0*/  ISETP.GT.U32.OR P1, PT, R0, 0x1, P1 ;  /* 0x000000010000780c */ /* 0x000fe20000f24470 */
[----:B------:R-:W-:Y:S04]  /*03c0*/  @!P0 LDS R4, [R2+0x10] ;  /* 0x0000100002048984 */ /* 0x000fe80000000800 */
[----:B------:R-:W0:Y:S02]  /*03d0*/  @!P0 LDS R5, [R2] ;  /* 0x0000000002058984 */ /* 0x000e240000000800 */
[----:B0-----:R-:W-:-:S05]  /*03e0*/  @!P0 IMAD.IADD R5, R4, 0x1, R5 ;  /* 0x0000000104058824 */ /* 0x001fca00078e0205 */
[----:B------:R-:W-:Y:S01]  /*03f0*/  @!P0 STS [R2], R5 ;  /* 0x0000000502008388 */ /* 0x000fe20000000800 */
[----:B------:R-:W-:Y:S01]  /*0400*/  BAR.SYNC.DEFER_BLOCKING 0x0 ;  /* 0x0000000000007b1d */ /* 0x000fe20000010000 */
[----:B------:R-:W-:-:S04]  /*0410*/  ISETP.GE.AND P0, PT, R3, 0x2, PT ;  /* 0x000000020300780c */ /* 0x000fc80003f06270 */
[----:B------:R-:W-:Y:S01]  /*0420*/  ISETP.NE.OR P0, PT, R0, RZ, !P0 ;  /* 0x000000ff0000720c */ /* 0x000fe20004705670 */
[----:B------:R-:W-:Y:S04]  /*0430*/  @!P1 LDS R4, [R2+0x8] ;  /* 0x0000080002049984 */ /* 0x000fe80000000800 */
[----:B------:R-:W0:Y:S02]  /*0440*/  @!P1 LDS R7, [R2] ;  /* 0x0000000002079984 */ /* 0x000e240000000800 */
[----:B0-----:R-:W-:Y:S02]  /*0450*/  @!P1 IMAD.IADD R7, R4, 0x1, R7 ;  /* 0x0000000104079824 */ /* 0x001fe400078e0207 */
[----:B------:R-:W0:Y:S03]  /*0460*/  LDC.64 R4, c[0x0][0x390] ;  /* 0x0000e400ff047b82 */ /* 0x000e260000000a00 */
[----:B------:R-:W-:Y:S05]  /*0470*/  @!P1 STS [R2], R7 ;  /* 0x0000000702009388 */ /* 0x000fea0000000800 */
[----:B------:R-:W-:Y:S06]  /*0480*/  BAR.SYNC.DEFER_BLOCKING 0x0 ;  /* 0x0000000000007b1d */ /* 0x000fec0000010000 */
[----:B------:R-:W1:Y:S02]  /*0490*/  @!P0 LDS.64 R8, [UR4] ;  /* 0x00000004ff088984 */ /* 0x000e640008000a00 */
[----:B-1----:R-:W-:-:S05]  /*04a0*/  @!P0 IMAD.IADD R8, R8, 0x1, R9 ;  /* 0x0000000108088824 */ /* 0x002fca00078e0209 */
[----:B------:R-:W-:Y:S01]  /*04b0*/  @!P0 STS [UR4], R8 ;  /* 0x00000008ff008988 */ /* 0x000fe20008000804 */
[----:B------:R-:W-:Y:S06]  /*04c0*/  BAR.SYNC.DEFER_BLOCKING 0x0 ;  /* 0x0000000000007b1d */ /* 0x000fec0000010000 */
[----:B------:R-:W0:Y:S04]  /*04d0*/  LDS R3, [UR4] ;  /* 0x00000004ff037984 */ /* 0x000e280008000800 */
[----:B0-----:R-:W-:Y:S01]  /*04e0*/  STG.E desc[UR6][R4.64], R3 ;  /* 0x0000000304007986 */ /* 0x001fe2000c101906 */
[----:B------:R-:W-:Y:S05]  /*04f0*/  EXIT ;  /* 0x000000000000794d */ /* 0x000fea0003800000 */
.L_x_3:
        /* <DEDUP_REMOVED lines=16> */
.L_x_8:


//--------------------- .text._Z20vectorSumWithinBlockPiiS_ --------------------------
	.section	.text._Z20vectorSumWithinBlockPiiS_,"ax",@progbits
	.align	128
        .global         _Z20vectorSumWithinBlockPiiS_
        .type           _Z20vectorSumWithinBlockPiiS_,@function
        .size           _Z20vectorSumWithinBlockPiiS_,(.L_x_9 - _Z20vectorSumWithinBlockPiiS_)
        .other          _Z20vectorSumWithinBlockPiiS_,@"STO_CUDA_ENTRY STV_DEFAULT"
_Z20vectorSumWithinBlockPiiS_:
.text._Z20vectorSumWithinBlockPiiS_:
[----:B------:R-:W-:Y:S01]  /*0000*/  LDC R1, c[0x0][0x37c] ;  /* 0x0000df00ff017b82 */ /* 0x000fe20000000800 */
[----:B------:R-:W0:Y:S01]  /*0010*/  S2R R4, SR_TID.X ;  /* 0x0000000000047919 */ /* 0x000e220000002100 */
[----:B------:R-:W0:Y:S01]  /*0020*/  LDCU UR8, c[0x0][0x388] ;  /* 0x00007100ff0877ac */ /* 0x000e220008000800 */
[----:B------:R-:W1:Y:S01]  /*0030*/  LDCU.64 UR6, c[0x0][0x358] ;  /* 0x00006b00ff0677ac */ /* 0x000e620008000a00 */
[----:B0-----:R-:W-:-:S13]  /*0040*/  ISETP.GE.AND P0, PT, R4, UR8, PT ;  /* 0x0000000804007c0c */ /* 0x001fda000bf06270 */
[----:B------:R-:W0:Y:S02]  /*0050*/  @!P0 LDC.64 R2, c[0x0][0x380] ;  /* 0x0000e000ff028b82 */ /* 0x000e240000000a00 */
[----:B0-----:R-:W-:-:S06]  /*0060*/  @!P0 IMAD.WIDE.U32 R2, R4, 0x4, R2 ;  /* 0x0000000404028825 */ /* 0x001fcc00078e0002 */
[----:B-1----:R-:W2:Y:S01]  /*0070*/  @!P0 LDG.E R3, desc[UR6][R2.64] ;  /* 0x0000000602038981 */ /* 0x002ea2000c1e1900 */
[----:B------:R-:W0:Y:S01]  /*0080*/  S2UR UR5, SR_CgaCtaId ;  /* 0x00000000000579c3 */ /* 0x000e220000008800 */
[----:B------:R-:W-:Y:S01]  /*0090*/  UMOV UR4, 0x400 ;  /* 0x0000040000047882 */ /* 0x000fe20000000000 */
[----:B------:R-:W-:Y:S02]  /*00a0*/  UISETP.GE.AND UP0, UPT, UR8, 0x2, UPT ;  /* 0x000000020800788c */ /* 0x000fe4000bf06270 */
[----:B0-----:R-:W-:-:S06]  /*00b0*/  ULEA UR4, UR5, UR4, 0x18 ;  /* 0x0000000405047291 */ /* 0x001fcc000f8ec0ff */
[----:B------:R-:W-:-:S05]  /*00c0*/  LEA R0, R4, UR4, 0x2 ;  /* 0x0000000404007c11 */ /* 0x000fca000f8e10ff */
[----:B--2---:R0:W-:Y:S01]  /*00d0*/  @!P0 STS [R0], R3 ;  /* 0x0000000300008388 */ /* 0x0041e20000000800 */
[----:B------:R-:W-:Y:S06]  /*00e0*/  BAR.SYNC.DEFER_BLOCKING 0x0 ;  /* 0x0000000000007b1d */ /* 0x000fec0000010000 */
[----:B------:R-:W-:Y:S05]  /*00f0*/  BRA.U !UP0, `(.L_x_4) ;  /* 0x0000000108387547 */ /* 0x000fea000b800000 */
[----:B0-----:R-:W-:Y:S01]  /*0100*/  IMAD.MOV.U32 R3, RZ, RZ, 0x1 ;  /* 0x00000001ff037424 */ /* 0x001fe200078e00ff */
[----:B------:R-:W0:Y:S01]  /*0110*/  LDCU UR4, c[0x0][0x388] ;  /* 0x00007100ff0477ac */ /* 0x000e220008000800 */
[----:B------:R-:W-:-:S05]  /*0120*/  NOP ;  /* 0x0000000000007918 */ /* 0x000fca0000000000 */
.L_x_5:
[----:B------:R-:W-:-:S04]  /*0130*/  VIADDMNMX R2, R3, R4, R4, !PT ;  /* 0x0000000403027246 */ /* 0x000fc80007800104 */
[----:B0-----:R-:W-:-:S13]  /*0140*/  ISETP.GE.AND P0, PT, R2, UR4, PT ;  /* 0x0000000402007c0c */ /* 0x001fda000bf06270 */
[C---:B------:R-:W-:Y:S01]  /*0150*/  @!P0 IMAD R2, R3.reuse, 0x4, R0 ;  /* 0x0000000403028824 */ /* 0x040fe200078e0200 */
[----:B------:R-:W-:Y:S01]  /*0160*/  @!P0 LDS R5, [R0] ;  /* 0x0000000000058984 */ /* 0x000fe20000000800 */
[----:B------:R-:W-:-:S04]  /*0170*/  IMAD.SHL.U32 R3, R3, 0x2, RZ ;  /* 0x0000000203037824 */ /* 0x000fc800078e00ff */
[----:B------:R-:W0:Y:S02]  /*0180*/  @!P0 LDS R2, [R2] ;  /* 0x0000000002028984 */ /* 0x000e240000000800 */
[----:B0-----:R-:W-:-:S05]  /*0190*/  @!P0 IMAD.IADD R5, R2, 0x1, R5 ;  /* 0x0000000102058824 */ /* 0x001fca00078e0205 */
[----:B------:R1:W-:Y:S01]  /*01a0*/  @!P0 STS [R0], R5 ;  /* 0x0000000500008388 */ /* 0x0003e20000000800 */
[----:B------:R-:W-:Y:S01]  /*01b0*/  BAR.SYNC.DEFER_BLOCKING 0x0 ;  /* 0x0000000000007b1d */ /* 0x000fe20000010000 */
[----:B------:R-:W-:-:S13]  /*01c0*/  ISETP.GE.AND P0, PT, R3, UR4, PT ;  /* 0x0000000403007c0c */ /* 0x000fda000bf06270 */
[----:B-1----:R-:W-:Y:S05]  /*01d0*/  @!P0 BRA `(.L_x_5) ;  /* 0xfffffffc00d48947 */ /* 0x002fea000383ffff */
.L_x_4:
[----:B------:R-:W1:Y:S01]  /*01e0*/  S2UR UR5, SR_CgaCtaId ;  /* 0x00000000000579c3 */ /* 0x000e620000008800 */
[----:B------:R-:W-:-:S07]  /*01f0*/  UMOV UR4, 0x400 ;  /* 0x0000040000047882 */ /* 0x000fce0000000000 */
[----:B0-----:R-:W0:Y:S01]  /*0200*/  LDC.64 R2, c[0x0][0x390] ;  /* 0x0000e400ff027b82 */ /* 0x001e220000000a00 */
[----:B-1----:R-:W-:-:S09]  /*0210*/  ULEA UR4, UR5, UR4, 0x18 ;  /* 0x0000000405047291 */ /* 0x002fd2000f8ec0ff */
[----:B------:R-:W0:Y:S04]  /*0220*/  LDS R5, [UR4] ;  /* 0x00000004ff057984 */ /* 0x000e280008000800 */
[----:B0-----:R-:W-:Y:S01]  /*0230*/  STG.E desc[UR6][R2.64], R5 ;  /* 0x0000000502007986 */ /* 0x001fe2000c101906 */
[----:B------:R-:W-:Y:S05]  /*0240*/  EXIT ;  /* 0x000000000000794d */ /* 0x000fea0003800000 */
.L_x_6:
        /* <DEDUP_REMOVED lines=11> */
.L_x_9:


//--------------------- .nv.shared._Z21vectorSumWithinBlock3PiiS_ --------------------------
	.section	.nv.shared._Z21vectorSumWithinBlock3PiiS_,"aw",@nobits
	.sectionflags	@""
	.align	16
	.zero		1024


//--------------------- .nv.shared.reserved.0     --------------------------
	.section	.nv.shared.reserved.0,"aw",@nobits
	.weak		__nv_reservedSMEM_offset_0_alias
	.size		__nv_reservedSMEM_offset_0_alias, 0, 64
	.other		__nv_reservedSMEM_offset_0_alias,@"STO_CUDA_RESERVED_SHARED STV_DEFAULT"
__nv_reservedSMEM_offset_0_alias:
	.zero		0
	.zero		64


//--------------------- .nv.shared._Z21vectorSumWithinBlock2PiiS_ --------------------------
	.section	.nv.shared._Z21vectorSumWithinBlock2PiiS_,"aw",@nobits
	.sectionflags	@""
	.align	16
	.zero		1024


//--------------------- .nv.shared._Z20vectorSumWithinBlockPiiS_ --------------------------
	.section	.nv.shared._Z20vectorSumWithinBlockPiiS_,"aw",@nobits
	.sectionflags	@""
	.align	16
	.zero		1024


//--------------------- .nv.constant0._Z21vectorSumWithinBlock3PiiS_ --------------------------
	.section	.nv.constant0._Z21vectorSumWithinBlock3PiiS_,"a",@progbits
	.sectionflags	@""
	.align	4
.nv.constant0._Z21vectorSumWithinBlock3PiiS_:
	.zero		920


//--------------------- .nv.constant0._Z21vectorSumWithinBlock2PiiS_ --------------------------
	.section	.nv.constant0._Z21vectorSumWithinBlock2PiiS_,"a",@progbits
	.sectionflags	@""
	.align	4
.nv.constant0._Z21vectorSumWithinBlock2PiiS_:
	.zero		920


//--------------------- .nv.constant0._Z20vectorSumWithinBlockPiiS_ --------------------------
	.section	.nv.constant0._Z20vectorSumWithinBlockPiiS_,"a",@progbits
	.sectionflags	@""
	.align	4
.nv.constant0._Z20vectorSumWithinBlockPiiS_:
	.zero		920


//--------------------- SYMBOLS --------------------------

	.type		.nv.reservedSmem.offset0,@object
	.size		.nv.reservedSmem.offset0,0x4
	.type		.nv.reservedSmem.cap,@object
	.size		.nv.reservedSmem.cap,0x4
